//
// Generated by NVIDIA NVVM Compiler
//
// Compiler Build ID: CL-36424714
// Cuda compilation tools, release 13.0, V13.0.88
// Based on NVVM 20.0.0
//

.version 9.0
.target sm_100
.address_size 64

	// .globl	_Z13reduce_kernelI15DotAddOperationEvPKfS2_PfiT_
.extern .shared .align 16 .b8 shared_data[];

.visible .entry _Z13reduce_kernelI15DotAddOperationEvPKfS2_PfiT_(
	.param .u64 .ptr .align 1 _Z13reduce_kernelI15DotAddOperationEvPKfS2_PfiT__param_0,
	.param .u64 .ptr .align 1 _Z13reduce_kernelI15DotAddOperationEvPKfS2_PfiT__param_1,
	.param .u64 .ptr .align 1 _Z13reduce_kernelI15DotAddOperationEvPKfS2_PfiT__param_2,
	.param .u32 _Z13reduce_kernelI15DotAddOperationEvPKfS2_PfiT__param_3,
	.param .align 4 .b8 _Z13reduce_kernelI15DotAddOperationEvPKfS2_PfiT__param_4[4]
)
{
	.reg .pred 	%p<8>;
	.reg .b32 	%r<14>;
	.reg .b32 	%f<14>;
	.reg .b64 	%rd<14>;

	ld.param.f32 	%f12, [_Z13reduce_kernelI15DotAddOperationEvPKfS2_PfiT__param_4];
	ld.param.u64 	%rd4, [_Z13reduce_kernelI15DotAddOperationEvPKfS2_PfiT__param_0];
	ld.param.u64 	%rd2, [_Z13reduce_kernelI15DotAddOperationEvPKfS2_PfiT__param_1];
	ld.param.u64 	%rd3, [_Z13reduce_kernelI15DotAddOperationEvPKfS2_PfiT__param_2];
	ld.param.u32 	%r8, [_Z13reduce_kernelI15DotAddOperationEvPKfS2_PfiT__param_3];
	cvta.to.global.u64 	%rd1, %rd4;
	mov.u32 	%r1, %ctaid.x;
	mov.u32 	%r13, %ntid.x;
	mov.u32 	%r3, %tid.x;
	mad.lo.s32 	%r4, %r1, %r13, %r3;
	setp.eq.s64 	%p1, %rd2, 0;
	shl.b32 	%r9, %r3, 2;
	mov.u32 	%r10, shared_data;
	add.s32 	%r5, %r10, %r9;
	@%p1 bra 	$L__BB0_4;
	setp.ge.s32 	%p2, %r4, %r8;
	@%p2 bra 	$L__BB0_3;
	mul.wide.s32 	%rd5, %r4, 4;
	add.s64 	%rd6, %rd1, %rd5;
	ld.global.f32 	%f6, [%rd6];
	cvta.to.global.u64 	%rd7, %rd2;
	add.s64 	%rd8, %rd7, %rd5;
	ld.global.f32 	%f7, [%rd8];
	mul.f32 	%f12, %f6, %f7;
$L__BB0_3:
	st.shared.f32 	[%r5], %f12;
	bra.uni 	$L__BB0_7;
$L__BB0_4:
	setp.ge.s32 	%p3, %r4, %r8;
	@%p3 bra 	$L__BB0_6;
	mul.wide.s32 	%rd9, %r4, 4;
	add.s64 	%rd10, %rd1, %rd9;
	ld.global.f32 	%f12, [%rd10];
$L__BB0_6:
	st.shared.f32 	[%r5], %f12;
$L__BB0_7:
	bar.sync 	0;
	setp.lt.u32 	%p4, %r13, 2;
	@%p4 bra 	$L__BB0_11;
$L__BB0_8:
	shr.u32 	%r7, %r13, 1;
	setp.ge.u32 	%p5, %r3, %r7;
	@%p5 bra 	$L__BB0_10;
	ld.shared.f32 	%f8, [%r5];
	shl.b32 	%r11, %r7, 2;
	add.s32 	%r12, %r5, %r11;
	ld.shared.f32 	%f9, [%r12];
	add.f32 	%f10, %f8, %f9;
	st.shared.f32 	[%r5], %f10;
$L__BB0_10:
	bar.sync 	0;
	setp.gt.u32 	%p6, %r13, 3;
	mov.u32 	%r13, %r7;
	@%p6 bra 	$L__BB0_8;
$L__BB0_11:
	setp.ne.s32 	%p7, %r3, 0;
	@%p7 bra 	$L__BB0_13;
	ld.shared.f32 	%f11, [shared_data];
	cvta.to.global.u64 	%rd11, %rd3;
	mul.wide.u32 	%rd12, %r1, 4;
	add.s64 	%rd13, %rd11, %rd12;
	st.global.f32 	[%rd13], %f11;
$L__BB0_13:
	ret;

}


// ===== COMPILED SASS (sm_100) =====

	.target	sm_100

	.elftype	@"ET_EXEC"


//--------------------- .note.nv.tkinfo           --------------------------
	.section	.note.nv.tkinfo,"",@"SHT_NOTE"
	.sectionflags	@"SHF_NOTE_NV_TKINFO"
	.tkinfo
        /*0018*/ 	.word	0x00000002
        /*0030*/ 	.string	""
        /*0030*/ 	.string	"ptxas"
        /*0030*/ 	.string	"Cuda compilation tools, release 13.0, V13.0.88"
        /*0030*/ 	.string	"Build cuda_13.0.r13.0/compiler.36424714_0"
        /*0030*/ 	.string	"-arch sm_100 -m 64 "



//--------------------- .note.nv.cuinfo           --------------------------
	.section	.note.nv.cuinfo,"",@"SHT_NOTE"
	.sectionflags	@"SHF_NOTE_NV_CUINFO"
        /*0018*/ 	.short	0x0002
        /*001a*/ 	.short	0x0064
        /*001c*/ 	.short	0x0082
	.zero		2


//--------------------- .nv.info                  --------------------------
	.section	.nv.info,"",@"SHT_CUDA_INFO"
	.align	4


	//----- nvinfo : EIATTR_REGCOUNT
	.align		4
        /*0000*/ 	.byte	0x04, 0x2f
        /*0002*/ 	.short	(.L_1 - .L_0)
	.align		4
.L_0:
        /*0004*/ 	.word	index@(_Z13reduce_kernelI15DotAddOperationEvPKfS2_PfiT_)
        /*0008*/ 	.word	0x0000000e


	//----- nvinfo : EIATTR_FRAME_SIZE
	.align		4
.L_1:
        /*000c*/ 	.byte	0x04, 0x11
        /*000e*/ 	.short	(.L_3 - .L_2)
	.align		4
.L_2:
        /*0010*/ 	.word	index@(_Z13reduce_kernelI15DotAddOperationEvPKfS2_PfiT_)
        /*0014*/ 	.word	0x00000000


	//----- nvinfo : EIATTR_MIN_STACK_SIZE
	.align		4
.L_3:
        /*0018*/ 	.byte	0x04, 0x12
        /*001a*/ 	.short	(.L_5 - .L_4)
	.align		4
.L_4:
        /*001c*/ 	.word	index@(_Z13reduce_kernelI15DotAddOperationEvPKfS2_PfiT_)
        /*0020*/ 	.word	0x00000000
.L_5:


//--------------------- .nv.compat                --------------------------
	.section	.nv.compat,"",@"SHT_CUDA_COMPAT_INFO"
	.align	4
        /*0000*/ 	.byte	0x02, 0x09, 0x00, 0x00, 0x02, 0x02, 0x01, 0x00, 0x02, 0x05, 0x05, 0x00, 0x03, 0x07, 0x01, 0x01
        /*0010*/ 	.byte	0x02, 0x03, 0x00, 0x00, 0x02, 0x06, 0x01, 0x00, 0x04, 0x0b, 0x08, 0x00, 0x09, 0x00, 0x00, 0x00
        /*0020*/ 	.byte	0x00, 0x00, 0x00, 0x00


//--------------------- .nv.info._Z13reduce_kernelI15DotAddOperationEvPKfS2_PfiT_ --------------------------
	.section	.nv.info._Z13reduce_kernelI15DotAddOperationEvPKfS2_PfiT_,"",@"SHT_CUDA_INFO"
	.sectionflags	@""
	.align	4


	//----- nvinfo : EIATTR_CUDA_API_VERSION
	.align		4
        /*0000*/ 	.byte	0x04, 0x37
        /*0002*/ 	.short	(.L_7 - .L_6)
.L_6:
        /*0004*/ 	.word	0x00000082


	//----- nvinfo : EIATTR_KPARAM_INFO
	.align		4
.L_7:
        /*0008*/ 	.byte	0x04, 0x17
        /*000a*/ 	.short	(.L_9 - .L_8)
.L_8:
        /*000c*/ 	.word	0x00000000
        /*0010*/ 	.short	0x0004
        /*0012*/ 	.short	0x001c
        /*0014*/ 	.byte	0x00, 0xf0, 0x11, 0x00


	//----- nvinfo : EIATTR_KPARAM_INFO
	.align		4
.L_9:
        /*0018*/ 	.byte	0x04, 0x17
        /*001a*/ 	.short	(.L_11 - .L_10)
.L_10:
        /*001c*/ 	.word	0x00000000
        /*0020*/ 	.short	0x0003
        /*0022*/ 	.short	0x0018
        /*0024*/ 	.byte	0x00, 0xf0, 0x11, 0x00


	//----- nvinfo : EIATTR_KPARAM_INFO
	.align		4
.L_11:
        /*0028*/ 	.byte	0x04, 0x17
        /*002a*/ 	.short	(.L_13 - .L_12)
.L_12:
        /*002c*/ 	.word	0x00000000
        /*0030*/ 	.short	0x0002
        /*0032*/ 	.short	0x0010
        /*0034*/ 	.byte	0x00, 0xf5, 0x21, 0x00


	//----- nvinfo : EIATTR_KPARAM_INFO
	.align		4
.L_13:
        /*0038*/ 	.byte	0x04, 0x17
        /*003a*/ 	.short	(.L_15 - .L_14)
.L_14:
        /*003c*/ 	.word	0x00000000
        /*0040*/ 	.short	0x0001
        /*0042*/ 	.short	0x0008
        /*0044*/ 	.byte	0x00, 0xf5, 0x21, 0x00


	//----- nvinfo : EIATTR_KPARAM_INFO
	.align		4
.L_15:
        /*0048*/ 	.byte	0x04, 0x17
        /*004a*/ 	.short	(.L_17 - .L_16)
.L_16:
        /*004c*/ 	.word	0x00000000
        /*0050*/ 	.short	0x0000
        /*0052*/ 	.short	0x0000
        /*0054*/ 	.byte	0x00, 0xf5, 0x21, 0x00


	//----- nvinfo : EIATTR_SPARSE_MMA_MASK
	.align		4
.L_17:
        /*0058*/ 	.byte	0x03, 0x50
        /*005a*/ 	.short	0x0000


	//----- nvinfo : EIATTR_MAXREG_COUNT
	.align		4
        /*005c*/ 	.byte	0x03, 0x1b
        /*005e*/ 	.short	0x00ff


	//----- nvinfo : EIATTR_NUM_BARRIERS
	.align		4
        /*0060*/ 	.byte	0x02, 0x4c
        /*0062*/ 	.byte	0x01
	.zero		1


	//----- nvinfo : EIATTR_MERCURY_ISA_VERSION
	.align		4
        /*0064*/ 	.byte	0x03, 0x5f
        /*0066*/ 	.short	0x0101


	//----- nvinfo : EIATTR_VRC_CTA_INIT_COUNT
	.align		4
        /*0068*/ 	.byte	0x02, 0x4a
	.zero		1
	.zero		1


	//----- nvinfo : EIATTR_EXIT_INSTR_OFFSETS
	.align		4
        /*006c*/ 	.byte	0x04, 0x1c
        /*006e*/ 	.short	(.L_19 - .L_18)


	//   ....[0]....
.L_18:
        /*0070*/ 	.word	0x00000370


	//   ....[1]....
        /*0074*/ 	.word	0x000003f0


	//----- nvinfo : EIATTR_CRS_STACK_SIZE
	.align		4
.L_19:
        /*0078*/ 	.byte	0x04, 0x1e
        /*007a*/ 	.short	(.L_21 - .L_20)
.L_20:
        /*007c*/ 	.word	0x00000000


	//----- nvinfo : EIATTR_CBANK_PARAM_SIZE
	.align		4
.L_21:
        /*0080*/ 	.byte	0x03, 0x19
        /*0082*/ 	.short	0x0020


	//----- nvinfo : EIATTR_PARAM_CBANK
	.align		4
        /*0084*/ 	.byte	0x04, 0x0a
        /*0086*/ 	.short	(.L_23 - .L_22)
	.align		4
.L_22:
        /*0088*/ 	.word	index@(.nv.constant0._Z13reduce_kernelI15DotAddOperationEvPKfS2_PfiT_)
        /*008c*/ 	.short	0x0380
        /*008e*/ 	.short	0x0020


	//----- nvinfo : EIATTR_SW_WAR
	.align		4
.L_23:
        /*0090*/ 	.byte	0x04, 0x36
        /*0092*/ 	.short	(.L_25 - .L_24)
.L_24:
        /*0094*/ 	.word	0x00000008
.L_25:


//--------------------- .nv.callgraph             --------------------------
	.section	.nv.callgraph,"",@"SHT_CUDA_CALLGRAPH"
	.align	4
	.sectionentsize	8
	.align		4
        /*0000*/ 	.word	0x00000000
	.align		4
        /*0004*/ 	.word	0xffffffff
	.align		4
        /*0008*/ 	.word	0x00000000
	.align		4
        /*000c*/ 	.word	0xfffffffe
	.align		4
        /*0010*/ 	.word	0x00000000
	.align		4
        /*0014*/ 	.word	0xfffffffd
	.align		4
        /*0018*/ 	.word	0x00000000
	.align		4
        /*001c*/ 	.word	0xfffffffc


//--------------------- .text._Z13reduce_kernelI15DotAddOperationEvPKfS2_PfiT_ --------------------------
	.section	.text._Z13reduce_kernelI15DotAddOperationEvPKfS2_PfiT_,"ax",@progbits
	.align	128
        .global         _Z13reduce_kernelI15DotAddOperationEvPKfS2_PfiT_
        .type           _Z13reduce_kernelI15DotAddOperationEvPKfS2_PfiT_,@function
        .size           _Z13reduce_kernelI15DotAddOperationEvPKfS2_PfiT_,(.L_x_9 - _Z13reduce_kernelI15DotAddOperationEvPKfS2_PfiT_)
        .other          _Z13reduce_kernelI15DotAddOperationEvPKfS2_PfiT_,@"STO_CUDA_ENTRY STV_DEFAULT"
_Z13reduce_kernelI15DotAddOperationEvPKfS2_PfiT_:
.text._Z13reduce_kernelI15DotAddOperationEvPKfS2_PfiT_:
[----:B------:R-:W-:Y:S01]  /*0000*/  LDC R1, c[0x0][0x37c] ;  /* 0x0000df00ff017b82 */ /* 0x000fe20000000800 */
[----:B------:R-:W0:Y:S01]  /*0010*/  LDCU.64 UR10, c[0x0][0x388] ;  /* 0x00007100ff0a77ac */ /* 0x000e220008000a00 */
[----:B------:R-:W1:Y:S06]  /*0020*/  S2R R11, SR_CTAID.X ;  /* 0x00000000000b7919 */ /* 0x000e6c0000002500 */
[----:B------:R-:W2:Y:S01]  /*0030*/  S2UR UR5, SR_CgaCtaId ;  /* 0x00000000000579c3 */ /* 0x000ea20000008800 */
[----:B------:R-:W3:Y:S01]  /*0040*/  LDCU UR8, c[0x0][0x360] ;  /* 0x00006c00ff0877ac */ /* 0x000ee20008000800 */
[----:B------:R-:W1:Y:S01]  /*0050*/  S2R R8, SR_TID.X ;  /* 0x0000000000087919 */ /* 0x000e620000002100 */
[----:B------:R-:W4:Y:S01]  /*0060*/  LDCU UR9, c[0x0][0x39c] ;  /* 0x00007380ff0977ac */ /* 0x000f220008000800 */
[----:B------:R-:W-:Y:S01]  /*0070*/  UMOV UR4, 0x400 ;  /* 0x0000040000047882 */ /* 0x000fe20000000000 */
[----:B------:R-:W1:Y:S01]  /*0080*/  LDCU.64 UR6, c[0x0][0x358] ;  /* 0x00006b00ff0677ac */ /* 0x000e620008000a00 */
[----:B0-----:R-:W-:-:S04]  /*0090*/  UISETP.NE.U32.AND UP0, UPT, UR10, URZ, UPT ;  /* 0x000000ff0a00728c */ /* 0x001fc8000bf05070 */
[----:B------:R-:W-:Y:S01]  /*00a0*/  UISETP.NE.AND.EX UP0, UPT, UR11, URZ, UPT, UP0 ;  /* 0x000000ff0b00728c */ /* 0x000fe2000bf05300 */
[----:B---3--:R-:W-:Y:S01]  /*00b0*/  IMAD.U32 R6, RZ, RZ, UR8 ;  /* 0x00000008ff067e24 */ /* 0x008fe2000f8e00ff */
[----:B--2---:R-:W-:Y:S01]  /*00c0*/  ULEA UR4, UR5, UR4, 0x18 ;  /* 0x0000000405047291 */ /* 0x004fe2000f8ec0ff */
[----:B----4-:R-:W-:Y:S02]  /*00d0*/  IMAD.U32 R9, RZ, RZ, UR9 ;  /* 0x00000009ff097e24 */ /* 0x010fe4000f8e00ff */
[----:B-1----:R-:W-:-:S03]  /*00e0*/  IMAD R7, R11, UR8, R8 ;  /* 0x000000080b077c24 */ /* 0x002fc6000f8e0208 */
[----:B------:R-:W-:Y:S01]  /*00f0*/  LEA R0, R8, UR4, 0x2 ;  /* 0x0000000408007c11 */ /* 0x000fe2000f8e10ff */
[----:B------:R-:W-:Y:S06]  /*0100*/  BRA.U !UP0, `(.L_x_0) ;  /* 0x0000000108387547 */ /* 0x000fec000b800000 */
[----:B------:R-:W0:Y:S01]  /*0110*/  LDCU UR4, c[0x0][0x398] ;  /* 0x00007300ff0477ac */ /* 0x000e220008000800 */
[----:B------:R-:W-:Y:S01]  /*0120*/  BSSY.RECONVERGENT B0, `(.L_x_1) ;  /* 0x000000a000007945 */ /* 0x000fe20003800200 */
[----:B0-----:R-:W-:-:S13]  /*0130*/  ISETP.GE.AND P0, PT, R7, UR4, PT ;  /* 0x0000000407007c0c */ /* 0x001fda000bf06270 */
[----:B------:R-:W-:Y:S05]  /*0140*/  @P0 BRA `(.L_x_2) ;  /* 0x00000000001c0947 */ /* 0x000fea0003800000 */
[----:B------:R-:W0:Y:S08]  /*0150*/  LDC.64 R2, c[0x0][0x380] ;  /* 0x0000e000ff027b82 */ /* 0x000e300000000a00 */
[----:B------:R-:W1:Y:S01]  /*0160*/  LDC.64 R4, c[0x0][0x388] ;  /* 0x0000e200ff047b82 */ /* 0x000e620000000a00 */
[----:B0-----:R-:W-:-:S06]  /*0170*/  IMAD.WIDE R2, R7, 0x4, R2 ;  /* 0x0000000407027825 */ /* 0x001fcc00078e0202 */
[----:B------:R-:W2:Y:S01]  /*0180*/  LDG.E R2, desc[UR6][R2.64] ;  /* 0x0000000602027981 */ /* 0x000ea2000c1e1900 */
[----:B-1----:R-:W-:-:S06]  /*0190*/  IMAD.WIDE R4, R7, 0x4, R4 ;  /* 0x0000000407047825 */ /* 0x002fcc00078e0204 */
[----:B------:R-:W2:Y:S02]  /*01a0*/  LDG.E R5, desc[UR6][R4.64] ;  /* 0x0000000604057981 */ /* 0x000ea4000c1e1900 */
[----:B--2---:R-:W-:-:S07]  /*01b0*/  FMUL R9, R2, R5 ;  /* 0x0000000502097220 */ /* 0x004fce0000400000 */
.L_x_2:
[----:B------:R-:W-:Y:S05]  /*01c0*/  BSYNC.RECONVERGENT B0 ;  /* 0x0000000000007941 */ /* 0x000fea0003800200 */
.L_x_1:
[----:B------:R0:W-:Y:S01]  /*01d0*/  STS [R0], R9 ;  /* 0x0000000900007388 */ /* 0x0001e20000000800 */
[----:B------:R-:W-:Y:S05]  /*01e0*/  BRA `(.L_x_3) ;  /* 0x0000000000247947 */ /* 0x000fea0003800000 */
.L_x_0:
[----:B------:R-:W0:Y:S01]  /*01f0*/  LDCU UR4, c[0x0][0x398] ;  /* 0x00007300ff0477ac */ /* 0x000e220008000800 */
[----:B------:R-:W-:Y:S01]  /*0200*/  BSSY.RECONVERGENT B0, `(.L_x_4) ;  /* 0x0000006000007945 */ /* 0x000fe20003800200 */
[----:B0-----:R-:W-:-:S13]  /*0210*/  ISETP.GE.AND P0, PT, R7, UR4, PT ;  /* 0x0000000407007c0c */ /* 0x001fda000bf06270 */
[----:B------:R-:W-:Y:S05]  /*0220*/  @P0 BRA `(.L_x_5) ;  /* 0x00000000000c0947 */ /* 0x000fea0003800000 */
[----:B------:R-:W0:Y:S02]  /*0230*/  LDC.64 R2, c[0x0][0x380] ;  /* 0x0000e000ff027b82 */ /* 0x000e240000000a00 */
[----:B0-----:R-:W-:-:S05]  /*0240*/  IMAD.WIDE R2, R7, 0x4, R2 ;  /* 0x0000000407027825 */ /* 0x001fca00078e0202 */
[----:B------:R0:W5:Y:S02]  /*0250*/  LDG.E R9, desc[UR6][R2.64] ;  /* 0x0000000602097981 */ /* 0x000164000c1e1900 */
.L_x_5:
[----:B------:R-:W-:Y:S05]  /*0260*/  BSYNC.RECONVERGENT B0 ;  /* 0x0000000000007941 */ /* 0x000fea0003800200 */
.L_x_4:
[----:B-----5:R1:W-:Y:S02]  /*0270*/  STS [R0], R9 ;  /* 0x0000000900007388 */ /* 0x0203e40000000800 */
.L_x_3:
[----:B------:R-:W-:Y:S01]  /*0280*/  BAR.SYNC.DEFER_BLOCKING 0x0 ;  /* 0x0000000000007b1d */ /* 0x000fe20000010000 */
[----:B------:R-:W-:Y:S02]  /*0290*/  ISETP.GE.U32.AND P1, PT, R6, 0x2, PT ;  /* 0x000000020600780c */ /* 0x000fe40003f26070 */
[----:B------:R-:W-:-:S11]  /*02a0*/  ISETP.NE.AND P0, PT, R8, RZ, PT ;  /* 0x000000ff0800720c */ /* 0x000fd60003f05270 */
[----:B------:R-:W-:Y:S05]  /*02b0*/  @!P1 BRA `(.L_x_6) ;  /* 0x00000000002c9947 */ /* 0x000fea0003800000 */
.L_x_7:
[----:B------:R-:W-:-:S04]  /*02c0*/  SHF.R.U32.HI R7, RZ, 0x1, R6 ;  /* 0x00000001ff077819 */ /* 0x000fc80000011606 */
[----:B------:R-:W-:-:S13]  /*02d0*/  ISETP.GE.U32.AND P1, PT, R8, R7, PT ;  /* 0x000000070800720c */ /* 0x000fda0003f26070 */
[----:B0-----:R-:W-:Y:S01]  /*02e0*/  @!P1 LEA R3, R7, R0, 0x2 ;  /* 0x0000000007039211 */ /* 0x001fe200078e10ff */
[----:B------:R-:W-:Y:S05]  /*02f0*/  @!P1 LDS R2, [R0] ;  /* 0x0000000000029984 */ /* 0x000fea0000000800 */
[----:B------:R-:W0:Y:S02]  /*0300*/  @!P1 LDS R3, [R3] ;  /* 0x0000000003039984 */ /* 0x000e240000000800 */
[----:B0-----:R-:W-:-:S05]  /*0310*/  @!P1 FADD R5, R2, R3 ;  /* 0x0000000302059221 */ /* 0x001fca0000000000 */
[----:B------:R2:W-:Y:S01]  /*0320*/  @!P1 STS [R0], R5 ;  /* 0x0000000500009388 */ /* 0x0005e20000000800 */
[----:B------:R-:W-:Y:S01]  /*0330*/  BAR.SYNC.DEFER_BLOCKING 0x0 ;  /* 0x0000000000007b1d */ /* 0x000fe20000010000 */
[----:B------:R-:W-:Y:S02]  /*0340*/  ISETP.GT.U32.AND P1, PT, R6, 0x3, PT ;  /* 0x000000030600780c */ /* 0x000fe40003f24070 */
[----:B------:R-:W-:-:S11]  /*0350*/  MOV R6, R7 ;  /* 0x0000000700067202 */ /* 0x000fd60000000f00 */
[----:B--2---:R-:W-:Y:S05]  /*0360*/  @P1 BRA `(.L_x_7) ;  /* 0xfffffffc00d41947 */ /* 0x004fea000383ffff */
.L_x_6:
[----:B------:R-:W-:Y:S05]  /*0370*/  @P0 EXIT ;  /* 0x000000000000094d */ /* 0x000fea0003800000 */
[----:B------:R-:W2:Y:S01]  /*0380*/  S2UR UR5, SR_CgaCtaId ;  /* 0x00000000000579c3 */ /* 0x000ea20000008800 */
[----:B------:R-:W-:-:S07]  /*0390*/  UMOV UR4, 0x400 ;  /* 0x0000040000047882 */ /* 0x000fce0000000000 */
[----:B0-----:R-:W0:Y:S01]  /*03a0*/  LDC.64 R2, c[0x0][0x390] ;  /* 0x0000e400ff027b82 */ /* 0x001e220000000a00 */
[----:B--2---:R-:W-:Y:S01]  /*03b0*/  ULEA UR4, UR5, UR4, 0x18 ;  /* 0x0000000405047291 */ /* 0x004fe2000f8ec0ff */
[----:B0-----:R-:W-:-:S08]  /*03c0*/  IMAD.WIDE.U32 R2, R11, 0x4, R2 ;  /* 0x000000040b027825 */ /* 0x001fd000078e0002 */
[----:B------:R-:W0:Y:S04]  /*03d0*/  LDS R5, [UR4] ;  /* 0x00000004ff057984 */ /* 0x000e280008000800 */
[----:B0-----:R-:W-:Y:S01]  /*03e0*/  STG.E desc[UR6][R2.64], R5 ;  /* 0x0000000502007986 */ /* 0x001fe2000c101906 */
[----:B------:R-:W-:Y:S05]  /*03f0*/  EXIT ;  /* 0x000000000000794d */ /* 0x000fea0003800000 */
.L_x_8:
[----:B------:R-:W-:-:S00]  /*0400*/  BRA `(.L_x_8) ;  /* 0xfffffffc00fc7947 */ /* 0x000fc0000383ffff */
[----:B------:R-:W-:-:S00]  /*0410*/  NOP ;  /* 0x0000000000007918 */ /* 0x000fc00000000000 */
        /* <DEDUP_REMOVED lines=14> */
.L_x_9:


//--------------------- .nv.shared._Z13reduce_kernelI15DotAddOperationEvPKfS2_PfiT_ --------------------------
	.section	.nv.shared._Z13reduce_kernelI15DotAddOperationEvPKfS2_PfiT_,"aw",@nobits
	.sectionflags	@""
	.align	16
	.zero		1024


//--------------------- .nv.shared.reserved.0     --------------------------
	.section	.nv.shared.reserved.0,"aw",@nobits
	.weak		__nv_reservedSMEM_offset_0_alias
	.size		__nv_reservedSMEM_offset_0_alias, 0, 64
	.other		__nv_reservedSMEM_offset_0_alias,@"STO_CUDA_RESERVED_SHARED STV_DEFAULT"
__nv_reservedSMEM_offset_0_alias:
	.zero		0
	.zero		64


//--------------------- .nv.constant0._Z13reduce_kernelI15DotAddOperationEvPKfS2_PfiT_ --------------------------
	.section	.nv.constant0._Z13reduce_kernelI15DotAddOperationEvPKfS2_PfiT_,"a",@progbits
	.sectionflags	@""
	.align	4
.nv.constant0._Z13reduce_kernelI15DotAddOperationEvPKfS2_PfiT_:
	.zero		928


//--------------------- SYMBOLS --------------------------

	.type		.nv.reservedSmem.offset0,@object
	.size		.nv.reservedSmem.offset0,0x4
	.type		.nv.reservedSmem.cap,@object
	.size		.nv.reservedSmem.cap,0x4
